	.headerflags	@"EF_CUDA_TEXMODE_UNIFIED EF_CUDA_64BIT_ADDRESS EF_CUDA_ACCELERATORS EF_CUDA_SM90 EF_CUDA_VIRTUAL_SM(EF_CUDA_SM90)"
	.elftype	@"ET_EXEC"


//--------------------- .nv.info                  --------------------------
	.section	.nv.info,"",@"SHT_CUDA_INFO"
	.align	4


	//----- nvinfo : EIATTR_REGCOUNT
	.align		4
        /*0000*/ 	.byte	0x04, 0x2f
        /*0002*/ 	.short	(.L_1 - .L_0)
	.align		4
.L_0:
        /*0004*/ 	.word	index@(triton_poi_fused_cat_20)
        /*0008*/ 	.word	0x00000018


	//----- nvinfo : EIATTR_MIN_STACK_SIZE
	.align		4
.L_1:
        /*000c*/ 	.byte	0x04, 0x12
        /*000e*/ 	.short	(.L_3 - .L_2)
	.align		4
.L_2:
        /*0010*/ 	.word	index@(triton_poi_fused_cat_20)
        /*0014*/ 	.word	0x00000000


	//----- nvinfo : EIATTR_FRAME_SIZE
	.align		4
.L_3:
        /*0018*/ 	.byte	0x04, 0x11
        /*001a*/ 	.short	(.L_5 - .L_4)
	.align		4
.L_4:
        /*001c*/ 	.word	index@(triton_poi_fused_cat_20)
        /*0020*/ 	.word	0x00000000


	//----- nvinfo : EIATTR_MIN_STACK_SIZE
	.align		4
.L_5:
        /*0024*/ 	.byte	0x04, 0x12
        /*0026*/ 	.short	(.L_7 - .L_6)
	.align		4
.L_6:
        /*0028*/ 	.word	index@(triton_poi_fused_cat_20)
        /*002c*/ 	.word	0x00000000
.L_7:


//--------------------- .nv.info.triton_poi_fused_cat_20 --------------------------
	.section	.nv.info.triton_poi_fused_cat_20,"",@"SHT_CUDA_INFO"
	.sectionflags	@""
	.align	4


	//----- nvinfo : EIATTR_CUDA_API_VERSION
	.align		4
        /*0000*/ 	.byte	0x04, 0x37
        /*0002*/ 	.short	(.L_9 - .L_8)
.L_8:
        /*0004*/ 	.word	0x0000007c


	//----- nvinfo : EIATTR_KPARAM_INFO
	.align		4
.L_9:
        /*0008*/ 	.byte	0x04, 0x17
        /*000a*/ 	.short	(.L_11 - .L_10)
.L_10:
        /*000c*/ 	.word	0x00000000
        /*0010*/ 	.short	0x0005
        /*0012*/ 	.short	0x0028
        /*0014*/ 	.byte	0x00, 0xf0, 0x11, 0x00


	//----- nvinfo : EIATTR_KPARAM_INFO
	.align		4
.L_11:
        /*0018*/ 	.byte	0x04, 0x17
        /*001a*/ 	.short	(.L_13 - .L_12)
.L_12:
        /*001c*/ 	.word	0x00000000
        /*0020*/ 	.short	0x0004
        /*0022*/ 	.short	0x0020
        /*0024*/ 	.byte	0x00, 0xf4, 0x21, 0x00


	//----- nvinfo : EIATTR_KPARAM_INFO
	.align		4
.L_13:
        /*0028*/ 	.byte	0x04, 0x17
        /*002a*/ 	.short	(.L_15 - .L_14)
.L_14:
        /*002c*/ 	.word	0x00000000
        /*0030*/ 	.short	0x0003
        /*0032*/ 	.short	0x0018
        /*0034*/ 	.byte	0x00, 0xf4, 0x21, 0x00


	//----- nvinfo : EIATTR_KPARAM_INFO
	.align		4
.L_15:
        /*0038*/ 	.byte	0x04, 0x17
        /*003a*/ 	.short	(.L_17 - .L_16)
.L_16:
        /*003c*/ 	.word	0x00000000
        /*0040*/ 	.short	0x0002
        /*0042*/ 	.short	0x0010
        /*0044*/ 	.byte	0x00, 0xf4, 0x21, 0x00


	//----- nvinfo : EIATTR_KPARAM_INFO
	.align		4
.L_17:
        /*0048*/ 	.byte	0x04, 0x17
        /*004a*/ 	.short	(.L_19 - .L_18)
.L_18:
        /*004c*/ 	.word	0x00000000
        /*0050*/ 	.short	0x0001
        /*0052*/ 	.short	0x0008
        /*0054*/ 	.byte	0x00, 0xf4, 0x21, 0x00


	//----- nvinfo : EIATTR_KPARAM_INFO
	.align		4
.L_19:
        /*0058*/ 	.byte	0x04, 0x17
        /*005a*/ 	.short	(.L_21 - .L_20)
.L_20:
        /*005c*/ 	.word	0x00000000
        /*0060*/ 	.short	0x0000
        /*0062*/ 	.short	0x0000
        /*0064*/ 	.byte	0x00, 0xf4, 0x21, 0x00


	//----- nvinfo : EIATTR_SPARSE_MMA_MASK
	.align		4
.L_21:
        /*0068*/ 	.byte	0x03, 0x50
        /*006a*/ 	.short	0x0000


	//----- nvinfo : EIATTR_MAXREG_COUNT
	.align		4
        /*006c*/ 	.byte	0x03, 0x1b
        /*006e*/ 	.short	0x00ff


	//----- nvinfo : EIATTR_EXIT_INSTR_OFFSETS
	.align		4
        /*0070*/ 	.byte	0x04, 0x1c
        /*0072*/ 	.short	(.L_23 - .L_22)


	//   ....[0]....
.L_22:
        /*0074*/ 	.word	0x000003b0


	//   ....[1]....
        /*0078*/ 	.word	0x000003d0


	//----- nvinfo : EIATTR_REQNTID
	.align		4
.L_23:
        /*007c*/ 	.byte	0x04, 0x10
        /*007e*/ 	.short	(.L_25 - .L_24)
.L_24:
        /*0080*/ 	.word	0x00000100
        /*0084*/ 	.word	0x00000001
        /*0088*/ 	.word	0x00000001


	//----- nvinfo : EIATTR_CBANK_PARAM_SIZE
	.align		4
.L_25:
        /*008c*/ 	.byte	0x03, 0x19
        /*008e*/ 	.short	0x002c


	//----- nvinfo : EIATTR_PARAM_CBANK
	.align		4
        /*0090*/ 	.byte	0x04, 0x0a
        /*0092*/ 	.short	(.L_27 - .L_26)
	.align		4
.L_26:
        /*0094*/ 	.word	index@(.nv.constant0.triton_poi_fused_cat_20)
        /*0098*/ 	.short	0x0210
        /*009a*/ 	.short	0x002c


	//----- nvinfo : EIATTR_SW_WAR
	.align		4
.L_27:
        /*009c*/ 	.byte	0x04, 0x36
        /*009e*/ 	.short	(.L_29 - .L_28)
.L_28:
        /*00a0*/ 	.word	0x00000008
.L_29:


//--------------------- .nv.callgraph             --------------------------
	.section	.nv.callgraph,"",@"SHT_CUDA_CALLGRAPH"
	.align	4
	.sectionentsize	8
	.align		4
        /*0000*/ 	.word	0x00000000
	.align		4
        /*0004*/ 	.word	0xffffffff
	.align		4
        /*0008*/ 	.word	0x00000000
	.align		4
        /*000c*/ 	.word	0xfffffffe
	.align		4
        /*0010*/ 	.word	0x00000000
	.align		4
        /*0014*/ 	.word	0xfffffffd
	.align		4
        /*0018*/ 	.word	0x00000000
	.align		4
        /*001c*/ 	.word	0xfffffffc


//--------------------- .text.triton_poi_fused_cat_20 --------------------------
	.section	.text.triton_poi_fused_cat_20,"ax",@progbits
	.align	128
        .global         triton_poi_fused_cat_20
        .type           triton_poi_fused_cat_20,@function
        .size           triton_poi_fused_cat_20,(.L_x_1 - triton_poi_fused_cat_20)
        .other          triton_poi_fused_cat_20,@"STO_CUDA_ENTRY STV_DEFAULT"
triton_poi_fused_cat_20:
.text.triton_poi_fused_cat_20:
[----:B------:R-:W0:Y:S02]  /*0000*/  LDC R1, c[0x0][0x28] ;  /* 0x00000a00ff017b82 */ /* 0x000e240000000800 */
[----:B------:R-:W1:Y:S01]  /*0010*/  S2R R0, SR_TID.X ;  /* 0x0000000000007919 */ /* 0x000e620000002100 */
[----:B------:R-:W2:Y:S01]  /*0020*/  LDC.64 R10, c[0x0][0x210] ;  /* 0x00008400ff0a7b82 */ /* 0x000ea20000000a00 */
[----:B------:R-:W-:Y:S01]  /*0030*/  ULDC.64 UR6, c[0x0][0x220] ;  /* 0x0000880000067ab9 */ /* 0x000fe20000000a00 */
[----:B------:R-:W-:Y:S01]  /*0040*/  ULDC.64 UR4, c[0x0][0x208] ;  /* 0x0000820000047ab9 */ /* 0x000fe20000000a00 */
[----:B------:R-:W3:Y:S05]  /*0050*/  S2R R3, SR_CTAID.X ;  /* 0x0000000000037919 */ /* 0x000eea0000002500 */
[----:B------:R-:W4:Y:S08]  /*0060*/  LDC.64 R12, c[0x0][0x218] ;  /* 0x00008600ff0c7b82 */ /* 0x000f300000000a00 */
[----:B------:R-:W5:Y:S01]  /*0070*/  LDC.64 R6, c[0x0][0x228] ;  /* 0x00008a00ff067b82 */ /* 0x000f620000000a00 */
[----:B-1----:R-:W-:-:S05]  /*0080*/  IMAD.SHL.U32 R0, R0, 0x2, RZ ;  /* 0x0000000200007824 */ /* 0x002fca00078e00ff */
[----:B------:R-:W-:-:S05]  /*0090*/  LOP3.LUT R0, R0, 0x1fe, RZ, 0xc0, !PT ;  /* 0x000001fe00007812 */ /* 0x000fca00078ec0ff */
[----:B---3--:R-:W-:-:S04]  /*00a0*/  IMAD R0, R3, 0x200, R0 ;  /* 0x0000020003007824 */ /* 0x008fc800078e0200 */
[C---:B------:R-:W-:Y:S01]  /*00b0*/  IMAD.HI R2, R0.reuse, 0x2aaaaaab, RZ ;  /* 0x2aaaaaab00027827 */ /* 0x040fe200078e02ff */
[----:B------:R-:W-:-:S04]  /*00c0*/  ISETP.GE.AND P0, PT, R0, 0x12600, PT ;  /* 0x000126000000780c */ /* 0x000fc80003f06270 */
[----:B------:R-:W-:-:S04]  /*00d0*/  SHF.R.U32.HI R3, RZ, 0x1f, R2 ;  /* 0x0000001fff037819 */ /* 0x000fc80000011602 */
[----:B------:R-:W-:-:S05]  /*00e0*/  LEA.HI.SX32 R3, R2, R3, 0x1a ;  /* 0x0000000302037211 */ /* 0x000fca00078fd2ff */
[C---:B------:R-:W-:Y:S02]  /*00f0*/  IMAD R15, R3.reuse, -0x180, R0 ;  /* 0xfffffe80030f7824 */ /* 0x040fe400078e0200 */
[----:B------:R-:W-:Y:S02]  /*0100*/  IMAD R4, R3, 0xc0, RZ ;  /* 0x000000c003047824 */ /* 0x000fe400078e02ff */
[C---:B----4-:R-:W-:Y:S01]  /*0110*/  IMAD.WIDE R12, R15.reuse, 0x4, R12 ;  /* 0x000000040f0c7825 */ /* 0x050fe200078e020c */
[C---:B------:R-:W-:Y:S02]  /*0120*/  ISETP.GE.AND P1, PT, R15.reuse, 0xc0, PT ;  /* 0x000000c00f00780c */ /* 0x040fe40003f26270 */
[--C-:B------:R-:W-:Y:S01]  /*0130*/  SHF.R.S32.HI R8, RZ, 0x1f, R4.reuse ;  /* 0x0000001fff087819 */ /* 0x100fe20000011404 */
[----:B------:R-:W-:Y:S01]  /*0140*/  IMAD.IADD R3, R15, 0x1, R4 ;  /* 0x000000010f037824 */ /* 0x000fe200078e0204 */
[----:B------:R-:W-:Y:S02]  /*0150*/  ISETP.LT.AND P3, PT, R0, 0x12600, !P1 ;  /* 0x000126000000780c */ /* 0x000fe40004f61270 */
[----:B------:R-:W-:Y:S01]  /*0160*/  IADD3 R9, P2, R15, R4, RZ ;  /* 0x000000040f097210 */ /* 0x000fe20007f5e0ff */
[----:B--2---:R-:W-:Y:S01]  /*0170*/  IMAD.WIDE R10, R3, 0x4, R10 ;  /* 0x00000004030a7825 */ /* 0x004fe200078e020a */
[----:B------:R-:W-:-:S02]  /*0180*/  CS2R R2, SRZ ;  /* 0x0000000000027805 */ /* 0x000fc4000001ff00 */
[----:B------:R-:W-:Y:S02]  /*0190*/  CS2R R4, SRZ ;  /* 0x0000000000047805 */ /* 0x000fe4000001ff00 */
[C---:B------:R-:W-:Y:S02]  /*01a0*/  ISETP.GT.AND P4, PT, R15.reuse, 0xbf, !P0 ;  /* 0x000000bf0f00780c */ /* 0x040fe40004784270 */
[----:B------:R-:W-:Y:S02]  /*01b0*/  LEA.HI.X.SX32 R8, R15, R8, 0x1, P2 ;  /* 0x000000080f087211 */ /* 0x000fe400010f0eff */
[C---:B------:R-:W-:Y:S02]  /*01c0*/  LEA R16, P2, R9.reuse, UR6, 0x2 ;  /* 0x0000000609107c11 */ /* 0x040fe4000f8410ff */
[----:B------:R-:W-:Y:S01]  /*01d0*/  CS2R R18, SRZ ;  /* 0x0000000000127805 */ /* 0x000fe2000001ff00 */
[----:B------:R-:W2:Y:S01]  /*01e0*/  @P3 LDG.E.EL.64 R2, desc[UR4][R12.64] ;  /* 0x000000040c023981 */ /* 0x000ea2000c2e1b00 */
[----:B------:R-:W-:-:S02]  /*01f0*/  LEA.HI.X R17, R9, UR7, R8, 0x2, P2 ;  /* 0x0000000709117c11 */ /* 0x000fc400090f1408 */
[----:B------:R-:W-:Y:S01]  /*0200*/  CS2R R8, SRZ ;  /* 0x0000000000087805 */ /* 0x000fe2000001ff00 */
[----:B------:R-:W3:Y:S01]  /*0210*/  @P3 LDG.E.EL.64 R4, desc[UR4][R10.64] ;  /* 0x000000040a043981 */ /* 0x000ee2000c2e1b00 */
[----:B-----5:R-:W-:Y:S02]  /*0220*/  IMAD.WIDE R14, R15, 0x4, R6 ;  /* 0x000000040f0e7825 */ /* 0x020fe400078e0206 */
[----:B------:R-:W1:Y:S01]  /*0230*/  LDC.64 R6, c[0x0][0x230] ;  /* 0x00008c00ff067b82 */ /* 0x000e620000000a00 */
[----:B------:R-:W4:Y:S04]  /*0240*/  @P4 LDG.E.EL.64 R18, desc[UR4][R16.64+-0x300] ;  /* 0xfffd000410124981 */ /* 0x000f28000c2e1b00 */
[----:B------:R-:W5:Y:S01]  /*0250*/  @P4 LDG.E.EL.64 R8, desc[UR4][R14.64+-0x300] ;  /* 0xfffd00040e084981 */ /* 0x000f62000c2e1b00 */
[----:B-1----:R-:W-:Y:S01]  /*0260*/  IMAD.WIDE R6, R0, 0x4, R6 ;  /* 0x0000000400067825 */ /* 0x002fe200078e0206 */
[----:B--2---:R-:W-:-:S02]  /*0270*/  SEL R21, R2, RZ, P3 ;  /* 0x000000ff02157207 */ /* 0x004fc40001800000 */
[----:B---3--:R-:W-:Y:S02]  /*0280*/  SEL R4, R4, RZ, P3 ;  /* 0x000000ff04047207 */ /* 0x008fe40001800000 */
[----:B------:R-:W-:Y:S02]  /*0290*/  SEL R5, R5, RZ, P3 ;  /* 0x000000ff05057207 */ /* 0x000fe40001800000 */
[C---:B------:R-:W-:Y:S01]  /*02a0*/  FSETP.GEU.AND P2, PT, R4.reuse, -R21, PT ;  /* 0x800000150400720b */ /* 0x040fe20003f4e000 */
[----:B------:R-:W-:Y:S01]  /*02b0*/  FADD R2, R4, R21 ;  /* 0x0000001504027221 */ /* 0x000fe20000000000 */
[----:B------:R-:W-:Y:S02]  /*02c0*/  SEL R4, R3, RZ, P3 ;  /* 0x000000ff03047207 */ /* 0x000fe40001800000 */
[----:B----4-:R-:W-:Y:S02]  /*02d0*/  SEL R11, R18, RZ, P4 ;  /* 0x000000ff120b7207 */ /* 0x010fe40002000000 */
[----:B------:R-:W-:-:S02]  /*02e0*/  SEL R10, R19, RZ, P4 ;  /* 0x000000ff130a7207 */ /* 0x000fc40002000000 */
[----:B-----5:R-:W-:Y:S02]  /*02f0*/  SEL R9, R9, RZ, P4 ;  /* 0x000000ff09097207 */ /* 0x020fe40002000000 */
[----:B------:R-:W-:Y:S01]  /*0300*/  SEL R8, R8, RZ, P4 ;  /* 0x000000ff08087207 */ /* 0x000fe20002000000 */
[----:B------:R-:W-:Y:S01]  /*0310*/  FADD R3, R5, R4 ;  /* 0x0000000405037221 */ /* 0x000fe20000000000 */
[C---:B------:R-:W-:Y:S01]  /*0320*/  FSETP.GEU.AND P3, PT, R10.reuse, -R9, PT ;  /* 0x800000090a00720b */ /* 0x040fe20003f6e000 */
[----:B------:R-:W-:Y:S01]  /*0330*/  FADD R9, R10, R9 ;  /* 0x000000090a097221 */ /* 0x000fe20000000000 */
[C---:B------:R-:W-:Y:S01]  /*0340*/  FSETP.GEU.AND P4, PT, R11.reuse, -R8, PT ;  /* 0x800000080b00720b */ /* 0x040fe20003f8e000 */
[----:B------:R-:W-:Y:S01]  /*0350*/  FADD R8, R11, R8 ;  /* 0x000000080b087221 */ /* 0x000fe20000000000 */
[----:B------:R-:W-:Y:S02]  /*0360*/  FSETP.GEU.AND P5, PT, R5, -R4, PT ;  /* 0x800000040500720b */ /* 0x000fe40003fae000 */
[----:B------:R-:W-:-:S02]  /*0370*/  FSEL R2, R2, RZ, P2 ;  /* 0x000000ff02027208 */ /* 0x000fc40001000000 */
[----:B------:R-:W-:Y:S02]  /*0380*/  FSEL R3, R3, RZ, P5 ;  /* 0x000000ff03037208 */ /* 0x000fe40002800000 */
[----:B------:R-:W-:Y:S02]  /*0390*/  @P1 FSEL R2, R8, RZ, P4 ;  /* 0x000000ff08021208 */ /* 0x000fe40002000000 */
[----:B------:R-:W-:Y:S01]  /*03a0*/  @P1 FSEL R3, R9, RZ, P3 ;  /* 0x000000ff09031208 */ /* 0x000fe20001800000 */
[----:B------:R-:W-:Y:S06]  /*03b0*/  @P0 EXIT ;  /* 0x000000000000094d */ /* 0x000fec0003800000 */
[----:B------:R-:W-:Y:S01]  /*03c0*/  STG.E.64 desc[UR4][R6.64], R2 ;  /* 0x0000000206007986 */ /* 0x000fe2000c101b04 */
[----:B------:R-:W-:Y:S05]  /*03d0*/  EXIT ;  /* 0x000000000000794d */ /* 0x000fea0003800000 */
.L_x_0:
[----:B------:R-:W-:-:S00]  /*03e0*/  BRA `(.L_x_0) ;  /* 0xfffffffc00fc7947 */ /* 0x000fc0000383ffff */
[----:B------:R-:W-:-:S00]  /*03f0*/  NOP ;  /* 0x0000000000007918 */ /* 0x000fc00000000000 */
        /* <DEDUP_REMOVED lines=8> */
.L_x_1:


//--------------------- .nv.constant0.triton_poi_fused_cat_20 --------------------------
	.section	.nv.constant0.triton_poi_fused_cat_20,"a",@progbits
	.sectionflags	@""
	.align	4
.nv.constant0.triton_poi_fused_cat_20:
	.zero		572
